	.headerflags	@"EF_CUDA_TEXMODE_UNIFIED EF_CUDA_64BIT_ADDRESS EF_CUDA_ACCELERATORS EF_CUDA_SM90 EF_CUDA_VIRTUAL_SM(EF_CUDA_SM90)"
	.elftype	@"ET_EXEC"


//--------------------- .nv.info                  --------------------------
	.section	.nv.info,"",@"SHT_CUDA_INFO"
	.align	4


	//----- nvinfo : EIATTR_REGCOUNT
	.align		4
        /*0000*/ 	.byte	0x04, 0x2f
        /*0002*/ 	.short	(.L_1 - .L_0)
	.align		4
.L_0:
        /*0004*/ 	.word	index@(triton_poi_fused_convolution_1)
        /*0008*/ 	.word	0x00000030


	//----- nvinfo : EIATTR_MIN_STACK_SIZE
	.align		4
.L_1:
        /*000c*/ 	.byte	0x04, 0x12
        /*000e*/ 	.short	(.L_3 - .L_2)
	.align		4
.L_2:
        /*0010*/ 	.word	index@(triton_poi_fused_convolution_1)
        /*0014*/ 	.word	0x00000000


	//----- nvinfo : EIATTR_FRAME_SIZE
	.align		4
.L_3:
        /*0018*/ 	.byte	0x04, 0x11
        /*001a*/ 	.short	(.L_5 - .L_4)
	.align		4
.L_4:
        /*001c*/ 	.word	index@(triton_poi_fused_convolution_1)
        /*0020*/ 	.word	0x00000000


	//----- nvinfo : EIATTR_MIN_STACK_SIZE
	.align		4
.L_5:
        /*0024*/ 	.byte	0x04, 0x12
        /*0026*/ 	.short	(.L_7 - .L_6)
	.align		4
.L_6:
        /*0028*/ 	.word	index@(triton_poi_fused_convolution_1)
        /*002c*/ 	.word	0x00000000
.L_7:


//--------------------- .nv.info.triton_poi_fused_convolution_1 --------------------------
	.section	.nv.info.triton_poi_fused_convolution_1,"",@"SHT_CUDA_INFO"
	.sectionflags	@""
	.align	4


	//----- nvinfo : EIATTR_CUDA_API_VERSION
	.align		4
        /*0000*/ 	.byte	0x04, 0x37
        /*0002*/ 	.short	(.L_9 - .L_8)
.L_8:
        /*0004*/ 	.word	0x0000007c


	//----- nvinfo : EIATTR_KPARAM_INFO
	.align		4
.L_9:
        /*0008*/ 	.byte	0x04, 0x17
        /*000a*/ 	.short	(.L_11 - .L_10)
.L_10:
        /*000c*/ 	.word	0x00000000
        /*0010*/ 	.short	0x0004
        /*0012*/ 	.short	0x001c
        /*0014*/ 	.byte	0x00, 0xf0, 0x11, 0x00


	//----- nvinfo : EIATTR_KPARAM_INFO
	.align		4
.L_11:
        /*0018*/ 	.byte	0x04, 0x17
        /*001a*/ 	.short	(.L_13 - .L_12)
.L_12:
        /*001c*/ 	.word	0x00000000
        /*0020*/ 	.short	0x0003
        /*0022*/ 	.short	0x0018
        /*0024*/ 	.byte	0x00, 0xf0, 0x11, 0x00


	//----- nvinfo : EIATTR_KPARAM_INFO
	.align		4
.L_13:
        /*0028*/ 	.byte	0x04, 0x17
        /*002a*/ 	.short	(.L_15 - .L_14)
.L_14:
        /*002c*/ 	.word	0x00000000
        /*0030*/ 	.short	0x0002
        /*0032*/ 	.short	0x0010
        /*0034*/ 	.byte	0x00, 0xf4, 0x21, 0x00


	//----- nvinfo : EIATTR_KPARAM_INFO
	.align		4
.L_15:
        /*0038*/ 	.byte	0x04, 0x17
        /*003a*/ 	.short	(.L_17 - .L_16)
.L_16:
        /*003c*/ 	.word	0x00000000
        /*0040*/ 	.short	0x0001
        /*0042*/ 	.short	0x0008
        /*0044*/ 	.byte	0x00, 0xf4, 0x21, 0x00


	//----- nvinfo : EIATTR_KPARAM_INFO
	.align		4
.L_17:
        /*0048*/ 	.byte	0x04, 0x17
        /*004a*/ 	.short	(.L_19 - .L_18)
.L_18:
        /*004c*/ 	.word	0x00000000
        /*0050*/ 	.short	0x0000
        /*0052*/ 	.short	0x0000
        /*0054*/ 	.byte	0x00, 0xf4, 0x21, 0x00


	//----- nvinfo : EIATTR_SPARSE_MMA_MASK
	.align		4
.L_19:
        /*0058*/ 	.byte	0x03, 0x50
        /*005a*/ 	.short	0x0000


	//----- nvinfo : EIATTR_MAXREG_COUNT
	.align		4
        /*005c*/ 	.byte	0x03, 0x1b
        /*005e*/ 	.short	0x00ff


	//----- nvinfo : EIATTR_EXIT_INSTR_OFFSETS
	.align		4
        /*0060*/ 	.byte	0x04, 0x1c
        /*0062*/ 	.short	(.L_21 - .L_20)


	//   ....[0]....
.L_20:
        /*0064*/ 	.word	0x000017a0


	//   ....[1]....
        /*0068*/ 	.word	0x000017c0


	//----- nvinfo : EIATTR_REQNTID
	.align		4
.L_21:
        /*006c*/ 	.byte	0x04, 0x10
        /*006e*/ 	.short	(.L_23 - .L_22)
.L_22:
        /*0070*/ 	.word	0x00000100
        /*0074*/ 	.word	0x00000001
        /*0078*/ 	.word	0x00000001


	//----- nvinfo : EIATTR_CBANK_PARAM_SIZE
	.align		4
.L_23:
        /*007c*/ 	.byte	0x03, 0x19
        /*007e*/ 	.short	0x0020


	//----- nvinfo : EIATTR_PARAM_CBANK
	.align		4
        /*0080*/ 	.byte	0x04, 0x0a
        /*0082*/ 	.short	(.L_25 - .L_24)
	.align		4
.L_24:
        /*0084*/ 	.word	index@(.nv.constant0.triton_poi_fused_convolution_1)
        /*0088*/ 	.short	0x0210
        /*008a*/ 	.short	0x0020


	//----- nvinfo : EIATTR_SW_WAR
	.align		4
.L_25:
        /*008c*/ 	.byte	0x04, 0x36
        /*008e*/ 	.short	(.L_27 - .L_26)
.L_26:
        /*0090*/ 	.word	0x00000008
.L_27:


//--------------------- .nv.callgraph             --------------------------
	.section	.nv.callgraph,"",@"SHT_CUDA_CALLGRAPH"
	.align	4
	.sectionentsize	8
	.align		4
        /*0000*/ 	.word	0x00000000
	.align		4
        /*0004*/ 	.word	0xffffffff
	.align		4
        /*0008*/ 	.word	0x00000000
	.align		4
        /*000c*/ 	.word	0xfffffffe
	.align		4
        /*0010*/ 	.word	0x00000000
	.align		4
        /*0014*/ 	.word	0xfffffffd
	.align		4
        /*0018*/ 	.word	0x00000000
	.align		4
        /*001c*/ 	.word	0xfffffffc


//--------------------- .text.triton_poi_fused_convolution_1 --------------------------
	.section	.text.triton_poi_fused_convolution_1,"ax",@progbits
	.sectionflags	@"SHF_BARRIERS=1"
	.align	128
        .global         triton_poi_fused_convolution_1
        .type           triton_poi_fused_convolution_1,@function
        .size           triton_poi_fused_convolution_1,(.L_x_1 - triton_poi_fused_convolution_1)
        .other          triton_poi_fused_convolution_1,@"STO_CUDA_ENTRY STV_DEFAULT"
triton_poi_fused_convolution_1:
.text.triton_poi_fused_convolution_1:
[----:B------:R-:W0:Y:S01]  /*0000*/  LDC R1, c[0x0][0x28] ;  /* 0x00000a00ff017b82 */ /* 0x000e220000000800 */
[----:B------:R-:W1:Y:S07]  /*0010*/  S2R R3, SR_CTAID.Y ;  /* 0x0000000000037919 */ /* 0x000e6e0000002600 */
[----:B------:R-:W2:Y:S01]  /*0020*/  LDC.64 R4, c[0x0][0x210] ;  /* 0x00008400ff047b82 */ /* 0x000ea20000000a00 */
[----:B------:R-:W-:Y:S01]  /*0030*/  IMAD.MOV.U32 R20, RZ, RZ, RZ ;  /* 0x000000ffff147224 */ /* 0x000fe200078e00ff */
[----:B------:R-:W-:Y:S01]  /*0040*/  ULDC.64 UR6, c[0x0][0x208] ;  /* 0x0000820000067ab9 */ /* 0x000fe20000000a00 */
[----:B------:R-:W3:Y:S01]  /*0050*/  S2R R0, SR_TID.X ;  /* 0x0000000000007919 */ /* 0x000ee20000002100 */
[----:B------:R-:W-:-:S02]  /*0060*/  IMAD.MOV.U32 R7, RZ, RZ, RZ ;  /* 0x000000ffff077224 */ /* 0x000fc400078e00ff */
[----:B------:R-:W-:Y:S01]  /*0070*/  IMAD.MOV.U32 R2, RZ, RZ, RZ ;  /* 0x000000ffff027224 */ /* 0x000fe200078e00ff */
[----:B------:R-:W4:Y:S01]  /*0080*/  S2R R21, SR_CTAID.X ;  /* 0x0000000000157919 */ /* 0x000f220000002500 */
[----:B------:R-:W-:Y:S02]  /*0090*/  IMAD.MOV.U32 R22, RZ, RZ, RZ ;  /* 0x000000ffff167224 */ /* 0x000fe400078e00ff */
[----:B-1----:R-:W-:Y:S01]  /*00a0*/  IMAD.SHL.U32 R3, R3, 0x40, RZ ;  /* 0x0000004003037824 */ /* 0x002fe200078e00ff */
[----:B---3--:R-:W-:-:S04]  /*00b0*/  SHF.R.U32.HI R6, RZ, 0x6, R0 ;  /* 0x00000006ff067819 */ /* 0x008fc80000011600 */
[----:B------:R-:W-:Y:S01]  /*00c0*/  LOP3.LUT R8, R3, 0x3f, R0, 0xf8, !PT ;  /* 0x0000003f03087812 */ /* 0x000fe200078ef800 */
[----:B----4-:R-:W-:Y:S01]  /*00d0*/  IMAD.SHL.U32 R21, R21, 0x40, RZ ;  /* 0x0000004015157824 */ /* 0x010fe200078e00ff */
[----:B------:R-:W-:Y:S02]  /*00e0*/  SGXT.U32 R6, R6, 0x2 ;  /* 0x000000020606781a */ /* 0x000fe40000000000 */
[----:B------:R-:W-:Y:S02]  /*00f0*/  ISETP.GE.AND P0, PT, R8, 0x31, PT ;  /* 0x000000310800780c */ /* 0x000fe40003f06270 */
[----:B------:R-:W-:Y:S02]  /*0100*/  LOP3.LUT R9, R21, R6, RZ, 0xfc, !PT ;  /* 0x0000000615097212 */ /* 0x000fe400078efcff */
[----:B------:R-:W-:Y:S02]  /*0110*/  LOP3.LUT R11, R21, 0x4, R6, 0xfe, !PT ;  /* 0x00000004150b7812 */ /* 0x000fe400078efe06 */
[----:B------:R-:W-:-:S02]  /*0120*/  LOP3.LUT R13, R21, 0x8, R6, 0xfe, !PT ;  /* 0x00000008150d7812 */ /* 0x000fc400078efe06 */
[----:B------:R-:W-:Y:S01]  /*0130*/  LOP3.LUT R15, R21, 0xc, R6, 0xfe, !PT ;  /* 0x0000000c150f7812 */ /* 0x000fe200078efe06 */
[--C-:B------:R-:W-:Y:S01]  /*0140*/  IMAD R17, R11, 0x31, R8.reuse ;  /* 0x000000310b117824 */ /* 0x100fe200078e0208 */
[C---:B------:R-:W-:Y:S01]  /*0150*/  ISETP.LT.AND P1, PT, R9.reuse, 0x31, !P0 ;  /* 0x000000310900780c */ /* 0x040fe20004721270 */
[--C-:B------:R-:W-:Y:S01]  /*0160*/  IMAD R9, R9, 0x31, R8.reuse ;  /* 0x0000003109097824 */ /* 0x100fe200078e0208 */
[----:B------:R-:W-:Y:S01]  /*0170*/  ISETP.LT.AND P2, PT, R11, 0x31, !P0 ;  /* 0x000000310b00780c */ /* 0x000fe20004741270 */
[C-C-:B------:R-:W-:Y:S01]  /*0180*/  IMAD R19, R13.reuse, 0x31, R8.reuse ;  /* 0x000000310d137824 */ /* 0x140fe200078e0208 */
[----:B------:R-:W-:Y:S01]  /*0190*/  ISETP.LT.AND P3, PT, R13, 0x31, !P0 ;  /* 0x000000310d00780c */ /* 0x000fe20004761270 */
[C---:B------:R-:W-:Y:S01]  /*01a0*/  IMAD R23, R15.reuse, 0x31, R8 ;  /* 0x000000310f177824 */ /* 0x040fe200078e0208 */
[----:B------:R-:W-:Y:S01]  /*01b0*/  ISETP.LT.AND P4, PT, R15, 0x31, !P0 ;  /* 0x000000310f00780c */ /* 0x000fe20004781270 */
[----:B--2---:R-:W-:Y:S01]  /*01c0*/  IMAD.WIDE R10, R9, 0x4, R4 ;  /* 0x00000004090a7825 */ /* 0x004fe200078e0204 */
[----:B------:R-:W-:-:S03]  /*01d0*/  LOP3.LUT R9, R21, 0x10, R6, 0xfe, !PT ;  /* 0x0000001015097812 */ /* 0x000fc600078efe06 */
[--C-:B------:R-:W-:Y:S02]  /*01e0*/  IMAD.WIDE R12, R17, 0x4, R4.reuse ;  /* 0x00000004110c7825 */ /* 0x100fe400078e0204 */
[----:B------:R1:W2:Y:S02]  /*01f0*/  @P1 LDG.E R20, desc[UR6][R10.64] ;  /* 0x000000060a141981 */ /* 0x0002a4000c1e1900 */
[--C-:B------:R-:W-:Y:S01]  /*0200*/  IMAD.WIDE R14, R19, 0x4, R4.reuse ;  /* 0x00000004130e7825 */ /* 0x100fe200078e0204 */
[----:B------:R-:W-:Y:S01]  /*0210*/  LOP3.LUT R19, R21, 0x14, R6, 0xfe, !PT ;  /* 0x0000001415137812 */ /* 0x000fe200078efe06 */
[----:B------:R3:W4:Y:S02]  /*0220*/  @P2 LDG.E R7, desc[UR6][R12.64] ;  /* 0x000000060c072981 */ /* 0x000724000c1e1900 */
[----:B------:R-:W-:Y:S02]  /*0230*/  IMAD.WIDE R16, R23, 0x4, R4 ;  /* 0x0000000417107825 */ /* 0x000fe400078e0204 */
[----:B------:R5:W4:Y:S01]  /*0240*/  @P3 LDG.E R2, desc[UR6][R14.64] ;  /* 0x000000060e023981 */ /* 0x000b22000c1e1900 */
[----:B------:R-:W-:-:S02]  /*0250*/  ISETP.LT.AND P1, PT, R9, 0x31, !P0 ;  /* 0x000000310900780c */ /* 0x000fc40004721270 */
[----:B-1----:R-:W-:Y:S01]  /*0260*/  LOP3.LUT R11, R21, 0x18, R6, 0xfe, !PT ;  /* 0x00000018150b7812 */ /* 0x002fe200078efe06 */
[----:B------:R1:W4:Y:S01]  /*0270*/  @P4 LDG.E R22, desc[UR6][R16.64] ;  /* 0x0000000610164981 */ /* 0x000322000c1e1900 */
[----:B---3--:R-:W-:Y:S02]  /*0280*/  LOP3.LUT R13, R21, 0x1c, R6, 0xfe, !PT ;  /* 0x0000001c150d7812 */ /* 0x008fe400078efe06 */
[----:B-----5:R-:W-:Y:S01]  /*0290*/  LOP3.LUT R15, R21, 0x20, R6, 0xfe, !PT ;  /* 0x00000020150f7812 */ /* 0x020fe200078efe06 */
[----:B------:R-:W-:Y:S01]  /*02a0*/  IMAD R9, R9, 0x31, R8 ;  /* 0x0000003109097824 */ /* 0x000fe200078e0208 */
[----:B------:R-:W-:Y:S02]  /*02b0*/  ISETP.LT.AND P2, PT, R19, 0x31, !P0 ;  /* 0x000000311300780c */ /* 0x000fe40004741270 */
[----:B------:R-:W-:Y:S02]  /*02c0*/  ISETP.LT.AND P3, PT, R11, 0x31, !P0 ;  /* 0x000000310b00780c */ /* 0x000fe40004761270 */
[----:B------:R-:W-:-:S02]  /*02d0*/  ISETP.LT.AND P4, PT, R13, 0x31, !P0 ;  /* 0x000000310d00780c */ /* 0x000fc40004781270 */
[----:B------:R-:W-:Y:S01]  /*02e0*/  ISETP.LT.AND P5, PT, R15, 0x31, !P0 ;  /* 0x000000310f00780c */ /* 0x000fe200047a1270 */
[--C-:B------:R-:W-:Y:S01]  /*02f0*/  IMAD R19, R19, 0x31, R8.reuse ;  /* 0x0000003113137824 */ /* 0x100fe200078e0208 */
[----:B------:R-:W-:Y:S01]  /*0300*/  CS2R R26, SRZ ;  /* 0x00000000001a7805 */ /* 0x000fe2000001ff00 */
[--C-:B-1----:R-:W-:Y:S02]  /*0310*/  IMAD R17, R11, 0x31, R8.reuse ;  /* 0x000000310b117824 */ /* 0x102fe400078e0208 */
[--C-:B------:R-:W-:Y:S02]  /*0320*/  IMAD R29, R13, 0x31, R8.reuse ;  /* 0x000000310d1d7824 */ /* 0x100fe400078e0208 */
[----:B------:R-:W-:Y:S02]  /*0330*/  IMAD R31, R15, 0x31, R8 ;  /* 0x000000310f1f7824 */ /* 0x000fe400078e0208 */
[----:B------:R-:W-:Y:S01]  /*0340*/  IMAD.WIDE R10, R9, 0x4, R4 ;  /* 0x00000004090a7825 */ /* 0x000fe200078e0204 */
[----:B------:R-:W-:-:S03]  /*0350*/  CS2R R24, SRZ ;  /* 0x0000000000187805 */ /* 0x000fc6000001ff00 */
[----:B------:R-:W-:Y:S01]  /*0360*/  IMAD.MOV.U32 R23, RZ, RZ, RZ ;  /* 0x000000ffff177224 */ /* 0x000fe200078e00ff */
[----:B------:R1:W3:Y:S01]  /*0370*/  @P1 LDG.E R26, desc[UR6][R10.64] ;  /* 0x000000060a1a1981 */ /* 0x0002e2000c1e1900 */
[----:B------:R-:W-:Y:S01]  /*0380*/  IMAD.WIDE R12, R19, 0x4, R4 ;  /* 0x00000004130c7825 */ /* 0x000fe200078e0204 */
[----:B------:R-:W-:-:S03]  /*0390*/  LOP3.LUT R9, R21, 0x24, R6, 0xfe, !PT ;  /* 0x0000002415097812 */ /* 0x000fc600078efe06 */
[--C-:B------:R-:W-:Y:S01]  /*03a0*/  IMAD.WIDE R14, R17, 0x4, R4.reuse ;  /* 0x00000004110e7825 */ /* 0x100fe200078e0204 */
[----:B------:R-:W-:Y:S01]  /*03b0*/  LOP3.LUT R33, R21, 0x30, R6, 0xfe, !PT ;  /* 0x0000003015217812 */ /* 0x000fe200078efe06 */
[----:B------:R5:W3:Y:S02]  /*03c0*/  @P2 LDG.E R27, desc[UR6][R12.64] ;  /* 0x000000060c1b2981 */ /* 0x000ae4000c1e1900 */
[--C-:B------:R-:W-:Y:S01]  /*03d0*/  IMAD.WIDE R16, R29, 0x4, R4.reuse ;  /* 0x000000041d107825 */ /* 0x100fe200078e0204 */
[----:B------:R-:W-:Y:S01]  /*03e0*/  LOP3.LUT R29, R21, 0x28, R6, 0xfe, !PT ;  /* 0x00000028151d7812 */ /* 0x000fe200078efe06 */
[----:B------:R5:W3:Y:S02]  /*03f0*/  @P3 LDG.E R24, desc[UR6][R14.64] ;  /* 0x000000060e183981 */ /* 0x000ae4000c1e1900 */
[----:B------:R-:W-:Y:S01]  /*0400*/  IMAD.WIDE R18, R31, 0x4, R4 ;  /* 0x000000041f127825 */ /* 0x000fe200078e0204 */
[----:B------:R-:W-:Y:S01]  /*0410*/  LOP3.LUT R31, R21, 0x2c, R6, 0xfe, !PT ;  /* 0x0000002c151f7812 */ /* 0x000fe200078efe06 */
[----:B------:R5:W3:Y:S01]  /*0420*/  @P4 LDG.E R23, desc[UR6][R16.64] ;  /* 0x0000000610174981 */ /* 0x000ae2000c1e1900 */
[----:B------:R-:W-:-:S02]  /*0430*/  LOP3.LUT R35, R21, 0x34, R6, 0xfe, !PT ;  /* 0x0000003415237812 */ /* 0x000fc400078efe06 */
[----:B------:R-:W-:Y:S01]  /*0440*/  LOP3.LUT R37, R21, 0x38, R6, 0xfe, !PT ;  /* 0x0000003815257812 */ /* 0x000fe200078efe06 */
[----:B------:R5:W3:Y:S01]  /*0450*/  @P5 LDG.E R25, desc[UR6][R18.64] ;  /* 0x0000000612195981 */ /* 0x000ae2000c1e1900 */
[----:B-1----:R-:W-:Y:S01]  /*0460*/  LOP3.LUT R11, R21, 0x3c, R6, 0xfe, !PT ;  /* 0x0000003c150b7812 */ /* 0x002fe200078efe06 */
[----:B-----5:R-:W-:Y:S01]  /*0470*/  IMAD R13, R29, 0x31, R8 ;  /* 0x000000311d0d7824 */ /* 0x020fe200078e0208 */
[----:B------:R-:W-:Y:S02]  /*0480*/  ISETP.LT.AND P6, PT, R9, 0x31, !P0 ;  /* 0x000000310900780c */ /* 0x000fe400047c1270 */
[----:B------:R-:W-:Y:S02]  /*0490*/  ISETP.LT.AND P5, PT, R29, 0x31, !P0 ;  /* 0x000000311d00780c */ /* 0x000fe400047a1270 */
[----:B------:R-:W-:Y:S02]  /*04a0*/  ISETP.LT.AND P4, PT, R31, 0x31, !P0 ;  /* 0x000000311f00780c */ /* 0x000fe40004781270 */
[----:B------:R-:W-:-:S02]  /*04b0*/  ISETP.LT.AND P3, PT, R33, 0x31, !P0 ;  /* 0x000000312100780c */ /* 0x000fc40004761270 */
[----:B------:R-:W-:Y:S02]  /*04c0*/  ISETP.LT.AND P2, PT, R35, 0x31, !P0 ;  /* 0x000000312300780c */ /* 0x000fe40004741270 */
[----:B------:R-:W-:Y:S01]  /*04d0*/  ISETP.LT.AND P1, PT, R37, 0x31, !P0 ;  /* 0x000000312500780c */ /* 0x000fe20004721270 */
[--C-:B------:R-:W-:Y:S01]  /*04e0*/  IMAD R9, R9, 0x31, R8.reuse ;  /* 0x0000003109097824 */ /* 0x100fe200078e0208 */
[----:B------:R-:W-:Y:S01]  /*04f0*/  ISETP.LT.AND P0, PT, R11, 0x31, !P0 ;  /* 0x000000310b00780c */ /* 0x000fe20004701270 */
[--C-:B------:R-:W-:Y:S02]  /*0500*/  IMAD R31, R31, 0x31, R8.reuse ;  /* 0x000000311f1f7824 */ /* 0x100fe400078e0208 */
[--C-:B0-----:R-:W-:Y:S02]  /*0510*/  IMAD R15, R33, 0x31, R8.reuse ;  /* 0x00000031210f7824 */ /* 0x101fe400078e0208 */
[--C-:B------:R-:W-:Y:S02]  /*0520*/  IMAD R17, R35, 0x31, R8.reuse ;  /* 0x0000003123117824 */ /* 0x100fe400078e0208 */
[----:B------:R-:W-:-:S02]  /*0530*/  IMAD R19, R37, 0x31, R8 ;  /* 0x0000003125137824 */ /* 0x000fc400078e0208 */
[----:B------:R-:W-:Y:S02]  /*0540*/  IMAD R33, R11, 0x31, R8 ;  /* 0x000000310b217824 */ /* 0x000fe400078e0208 */
[----:B------:R-:W-:Y:S01]  /*0550*/  IMAD.WIDE R10, R13, 0x4, R4 ;  /* 0x000000040d0a7825 */ /* 0x000fe200078e0204 */
[----:B------:R-:W-:-:S03]  /*0560*/  CS2R R28, SRZ ;  /* 0x00000000001c7805 */ /* 0x000fc6000001ff00 */
[----:B------:R-:W-:-:S03]  /*0570*/  IMAD.WIDE R8, R9, 0x4, R4 ;  /* 0x0000000409087825 */ /* 0x000fc600078e0204 */
[----:B------:R-:W5:Y:S01]  /*0580*/  @P5 LDG.E R28, desc[UR6][R10.64] ;  /* 0x000000060a1c5981 */ /* 0x000f62000c1e1900 */
[--C-:B------:R-:W-:Y:S01]  /*0590*/  IMAD.WIDE R12, R31, 0x4, R4.reuse ;  /* 0x000000041f0c7825 */ /* 0x100fe200078e0204 */
[----:B------:R-:W-:Y:S02]  /*05a0*/  CS2R R30, SRZ ;  /* 0x00000000001e7805 */ /* 0x000fe4000001ff00 */
[----:B------:R-:W5:Y:S01]  /*05b0*/  @P6 LDG.E R29, desc[UR6][R8.64] ;  /* 0x00000006081d6981 */ /* 0x000f62000c1e1900 */
[----:B------:R-:W-:-:S03]  /*05c0*/  IMAD.WIDE R14, R15, 0x4, R4 ;  /* 0x000000040f0e7825 */ /* 0x000fc600078e0204 */
[----:B------:R0:W5:Y:S01]  /*05d0*/  @P4 LDG.E R30, desc[UR6][R12.64] ;  /* 0x000000060c1e4981 */ /* 0x000162000c1e1900 */
[----:B------:R-:W-:-:S03]  /*05e0*/  IMAD.WIDE R16, R17, 0x4, R4 ;  /* 0x0000000411107825 */ /* 0x000fc600078e0204 */
[----:B------:R-:W5:Y:S01]  /*05f0*/  @P3 LDG.E R31, desc[UR6][R14.64] ;  /* 0x000000060e1f3981 */ /* 0x000f62000c1e1900 */
[----:B------:R-:W-:-:S04]  /*0600*/  IMAD.WIDE R18, R19, 0x4, R4 ;  /* 0x0000000413127825 */ /* 0x000fc800078e0204 */
[----:B------:R-:W-:Y:S01]  /*0610*/  IMAD.WIDE R4, R33, 0x4, R4 ;  /* 0x0000000421047825 */ /* 0x000fe200078e0204 */
[----:B------:R-:W-:-:S03]  /*0620*/  CS2R R32, SRZ ;  /* 0x0000000000207805 */ /* 0x000fc6000001ff00 */
[----:B------:R-:W-:-:S03]  /*0630*/  IMAD.MOV.U32 R34, RZ, RZ, RZ ;  /* 0x000000ffff227224 */ /* 0x000fc600078e00ff */
[----:B------:R-:W5:Y:S04]  /*0640*/  @P2 LDG.E R32, desc[UR6][R16.64] ;  /* 0x0000000610202981 */ /* 0x000f68000c1e1900 */
[----:B------:R-:W5:Y:S04]  /*0650*/  @P1 LDG.E R33, desc[UR6][R18.64] ;  /* 0x0000000612211981 */ /* 0x000f68000c1e1900 */
[----:B------:R1:W5:Y:S01]  /*0660*/  @P0 LDG.E R34, desc[UR6][R4.64] ;  /* 0x0000000604220981 */ /* 0x000362000c1e1900 */
[----:B------:R-:W1:Y:S01]  /*0670*/  S2R R35, SR_TID.X ;  /* 0x0000000000237919 */ /* 0x000e620000002100 */
[----:B------:R-:W1:Y:S01]  /*0680*/  S2UR UR5, SR_CgaCtaId ;  /* 0x00000000000579c3 */ /* 0x000e620000008800 */
[----:B------:R-:W-:Y:S01]  /*0690*/  UMOV UR4, 0x400 ;  /* 0x0000040000047882 */ /* 0x000fe20000000000 */
[----:B0-----:R-:W-:Y:S01]  /*06a0*/  LOP3.LUT R13, R21, 0x3f, R0, 0xf8, !PT ;  /* 0x0000003f150d7812 */ /* 0x001fe200078ef800 */
[----:B-1----:R-:W-:Y:S01]  /*06b0*/  UPRMT UR4, UR5, 0x654, UR4 ;  /* 0x0000065405047896 */ /* 0x002fe20008000004 */
[----:B------:R-:W-:Y:S01]  /*06c0*/  IMAD.SHL.U32 R8, R35, 0x40, RZ ;  /* 0x0000004023087824 */ /* 0x000fe200078e00ff */
[----:B------:R-:W-:-:S04]  /*06d0*/  SHF.R.U32.HI R9, RZ, 0x6, R35 ;  /* 0x00000006ff097819 */ /* 0x000fc80000011623 */
[----:B------:R-:W-:Y:S02]  /*06e0*/  SGXT.U32 R9, R9, 0x2 ;  /* 0x000000020909781a */ /* 0x000fe40000000000 */
[----:B------:R-:W-:-:S04]  /*06f0*/  LOP3.LUT R8, R8, 0xfc0, RZ, 0xc0, !PT ;  /* 0x00000fc008087812 */ /* 0x000fc800078ec0ff */
[C---:B------:R-:W-:Y:S02]  /*0700*/  LOP3.LUT R9, R8.reuse, R9, RZ, 0xfc, !PT ;  /* 0x0000000908097212 */ /* 0x040fe400078efcff */
[----:B------:R-:W-:Y:S02]  /*0710*/  LEA.HI R8, R8, UR4, RZ, 0x1c ;  /* 0x0000000408087c11 */ /* 0x000fe4000f8fe0ff */
[----:B------:R-:W-:-:S03]  /*0720*/  LOP3.LUT R0, R35, 0xff, RZ, 0xc0, !PT ;  /* 0x000000ff23007812 */ /* 0x000fc600078ec0ff */
[----:B------:R-:W-:Y:S01]  /*0730*/  IMAD R9, R9, 0x4, R8 ;  /* 0x0000000409097824 */ /* 0x000fe200078e0208 */
[----:B------:R-:W-:Y:S02]  /*0740*/  LOP3.LUT R5, R0, 0x100, RZ, 0xfc, !PT ;  /* 0x0000010000057812 */ /* 0x000fe400078efcff */
[----:B------:R-:W-:Y:S02]  /*0750*/  SHF.R.U32.HI R4, RZ, 0x4, R35 ;  /* 0x00000004ff047819 */ /* 0x000fe40000011623 */
[----:B------:R-:W-:Y:S02]  /*0760*/  SHF.R.U32.HI R5, RZ, 0x4, R5 ;  /* 0x00000004ff057819 */ /* 0x000fe40000011605 */
[----:B------:R-:W-:Y:S02]  /*0770*/  LOP3.LUT R4, R4, 0xc, RZ, 0xc0, !PT ;  /* 0x0000000c04047812 */ /* 0x000fe400078ec0ff */
[----:B------:R-:W-:-:S04]  /*0780*/  LOP3.LUT R8, R0, 0x400, RZ, 0xfc, !PT ;  /* 0x0000040000087812 */ /* 0x000fc800078efcff */
[----:B------:R-:W-:-:S04]  /*0790*/  SHF.R.U32.HI R8, RZ, 0x4, R8 ;  /* 0x00000004ff087819 */ /* 0x000fc80000011608 */
[----:B------:R-:W-:Y:S02]  /*07a0*/  LOP3.LUT R8, R8, 0x4c, RZ, 0xc0, !PT ;  /* 0x0000004c08087812 */ /* 0x000fe400078ec0ff */
[C---:B------:R-:W-:Y:S02]  /*07b0*/  LOP3.LUT R10, R0.reuse, 0x600, RZ, 0xfc, !PT ;  /* 0x00000600000a7812 */ /* 0x040fe400078efcff */
[----:B------:R-:W-:Y:S02]  /*07c0*/  ISETP.GE.AND P6, PT, R13, 0x31, PT ;  /* 0x000000310d00780c */ /* 0x000fe40003fc6270 */
[----:B------:R-:W-:Y:S02]  /*07d0*/  SHF.R.U32.HI R10, RZ, 0x4, R10 ;  /* 0x00000004ff0a7819 */ /* 0x000fe4000001160a */
[----:B------:R-:W-:-:S04]  /*07e0*/  LOP3.LUT R15, R0, 0x700, RZ, 0xfc, !PT ;  /* 0x00000700000f7812 */ /* 0x000fc800078efcff */
[----:B------:R-:W-:Y:S02]  /*07f0*/  SHF.R.U32.HI R15, RZ, 0x4, R15 ;  /* 0x00000004ff0f7819 */ /* 0x000fe4000001160f */
[----:B------:R-:W-:Y:S02]  /*0800*/  LOP3.LUT R12, R3, 0xc, R6, 0xfe, !PT ;  /* 0x0000000c030c7812 */ /* 0x000fe400078efe06 */
[----:B------:R-:W-:Y:S02]  /*0810*/  LOP3.LUT R14, R3, 0x10, R6, 0xfe, !PT ;  /* 0x00000010030e7812 */ /* 0x000fe400078efe06 */
[----:B------:R-:W-:Y:S02]  /*0820*/  LOP3.LUT R15, R15, 0x7c, RZ, 0xc0, !PT ;  /* 0x0000007c0f0f7812 */ /* 0x000fe400078ec0ff */
[----:B------:R-:W-:Y:S02]  /*0830*/  ISETP.LT.AND P2, PT, R12, 0x31, !P6 ;  /* 0x000000310c00780c */ /* 0x000fe40007741270 */
[----:B------:R-:W-:Y:S01]  /*0840*/  ISETP.LT.AND P1, PT, R14, 0x31, !P6 ;  /* 0x000000310e00780c */ /* 0x000fe20007721270 */
[----:B------:R-:W-:Y:S01]  /*0850*/  IMAD R37, R12, 0x31, R13 ;  /* 0x000000310c257824 */ /* 0x000fe200078e020d */
[----:B------:R-:W-:-:S04]  /*0860*/  LOP3.LUT R12, R0, 0x900, RZ, 0xfc, !PT ;  /* 0x00000900000c7812 */ /* 0x000fc800078efcff */
[----:B------:R-:W-:Y:S01]  /*0870*/  SHF.R.U32.HI R12, RZ, 0x4, R12 ;  /* 0x00000004ff0c7819 */ /* 0x000fe2000001160c */
[----:B--2---:R-:W-:Y:S04]  /*0880*/  STS [R9], R20 ;  /* 0x0000001409007388 */ /* 0x004fe80000000800 */
[----:B----4-:R-:W-:Y:S04]  /*0890*/  STS [R9+0x10], R7 ;  /* 0x0000100709007388 */ /* 0x010fe80000000800 */
[----:B------:R0:W-:Y:S04]  /*08a0*/  STS [R9+0x20], R2 ;  /* 0x0000200209007388 */ /* 0x0001e80000000800 */
[----:B------:R-:W-:Y:S01]  /*08b0*/  STS [R9+0x30], R22 ;  /* 0x0000301609007388 */ /* 0x000fe20000000800 */
[----:B0-----:R-:W-:Y:S01]  /*08c0*/  LOP3.LUT R2, R5, 0x1c, RZ, 0xc0, !PT ;  /* 0x0000001c05027812 */ /* 0x001fe200078ec0ff */
[----:B------:R-:W-:Y:S01]  /*08d0*/  VIADD R5, R4, UR4 ;  /* 0x0000000404057c36 */ /* 0x000fe20008000000 */
[----:B------:R-:W-:-:S03]  /*08e0*/  LOP3.LUT R4, R0, 0x300, RZ, 0xfc, !PT ;  /* 0x0000030000047812 */ /* 0x000fc600078efcff */
[----:B------:R-:W-:Y:S01]  /*08f0*/  VIADD R7, R2, UR4 ;  /* 0x0000000402077c36 */ /* 0x000fe20008000000 */
[C---:B------:R-:W-:Y:S01]  /*0900*/  LOP3.LUT R2, R0.reuse, 0x200, RZ, 0xfc, !PT ;  /* 0x0000020000027812 */ /* 0x040fe200078efcff */
[----:B---3--:R-:W-:Y:S04]  /*0910*/  STS [R9+0x40], R26 ;  /* 0x0000401a09007388 */ /* 0x008fe80000000800 */
[----:B------:R-:W-:Y:S04]  /*0920*/  STS [R9+0x50], R27 ;  /* 0x0000501b09007388 */ /* 0x000fe80000000800 */
[----:B------:R-:W-:Y:S04]  /*0930*/  STS [R9+0x60], R24 ;  /* 0x0000601809007388 */ /* 0x000fe80000000800 */
[----:B------:R0:W-:Y:S04]  /*0940*/  STS [R9+0x70], R23 ;  /* 0x0000701709007388 */ /* 0x0001e80000000800 */
[----:B------:R-:W-:Y:S01]  /*0950*/  STS [R9+0x80], R25 ;  /* 0x0000801909007388 */ /* 0x000fe20000000800 */
[----:B------:R-:W-:Y:S01]  /*0960*/  SHF.R.U32.HI R4, RZ, 0x4, R4 ;  /* 0x00000004ff047819 */ /* 0x000fe20000011604 */
[C---:B------:R-:W-:Y:S01]  /*0970*/  IMAD R7, R0.reuse, 0x4, R7 ;  /* 0x0000000400077824 */ /* 0x040fe200078e0207 */
[----:B------:R-:W-:Y:S01]  /*0980*/  SHF.R.U32.HI R2, RZ, 0x4, R2 ;  /* 0x00000004ff027819 */ /* 0x000fe20000011602 */
[----:B------:R-:W-:Y:S01]  /*0990*/  IMAD R5, R0, 0x4, R5 ;  /* 0x0000000400057824 */ /* 0x000fe200078e0205 */
[----:B------:R-:W-:Y:S01]  /*09a0*/  LOP3.LUT R4, R4, 0x3c, RZ, 0xc0, !PT ;  /* 0x0000003c04047812 */ /* 0x000fe200078ec0ff */
[----:B0-----:R-:W0:Y:S01]  /*09b0*/  LDC.64 R22, c[0x0][0x218] ;  /* 0x00008600ff167b82 */ /* 0x001e220000000a00 */
[----:B------:R-:W-:Y:S01]  /*09c0*/  LOP3.LUT R2, R2, 0x2c, RZ, 0xc0, !PT ;  /* 0x0000002c02027812 */ /* 0x000fe200078ec0ff */
[----:B-----5:R-:W-:Y:S04]  /*09d0*/  STS [R9+0xa0], R28 ;  /* 0x0000a01c09007388 */ /* 0x020fe80000000800 */
[----:B------:R-:W-:Y:S04]  /*09e0*/  STS [R9+0x90], R29 ;  /* 0x0000901d09007388 */ /* 0x000fe80000000800 */
[----:B------:R-:W-:Y:S04]  /*09f0*/  STS [R9+0xb0], R30 ;  /* 0x0000b01e09007388 */ /* 0x000fe80000000800 */
[----:B------:R-:W-:Y:S04]  /*0a00*/  STS [R9+0xc0], R31 ;  /* 0x0000c01f09007388 */ /* 0x000fe80000000800 */
[----:B------:R-:W-:Y:S04]  /*0a10*/  STS [R9+0xd0], R32 ;  /* 0x0000d02009007388 */ /* 0x000fe80000000800 */
[----:B------:R-:W-:Y:S04]  /*0a20*/  STS [R9+0xe0], R33 ;  /* 0x0000e02109007388 */ /* 0x000fe80000000800 */
[----:B------:R1:W-:Y:S01]  /*0a30*/  STS [R9+0xf0], R34 ;  /* 0x0000f02209007388 */ /* 0x0003e20000000800 */
[----:B------:R-:W-:Y:S01]  /*0a40*/  BAR.SYNC.DEFER_BLOCKING 0x0 ;  /* 0x0000000000007b1d */ /* 0x000fe20000010000 */
[----:B-1----:R-:W-:-:S04]  /*0a50*/  LOP3.LUT R9, R0, 0x500, RZ, 0xfc, !PT ;  /* 0x0000050000097812 */ /* 0x002fc800078efcff */
[----:B------:R-:W-:Y:S01]  /*0a60*/  SHF.R.U32.HI R9, RZ, 0x4, R9 ;  /* 0x00000004ff097819 */ /* 0x000fe20000011609 */
[----:B------:R1:W-:Y:S04]  /*0a70*/  LDS R41, [R7+0x400] ;  /* 0x0004000007297984 */ /* 0x0003e80000000800 */
[----:B------:R2:W3:Y:S01]  /*0a80*/  LDS R44, [R5] ;  /* 0x00000000052c7984 */ /* 0x0004e20000000800 */
[----:B-1----:R-:W-:Y:S01]  /*0a90*/  VIADD R7, R4, UR4 ;  /* 0x0000000404077c36 */ /* 0x002fe20008000000 */
[----:B------:R-:W-:Y:S01]  /*0aa0*/  LOP3.LUT R4, R9, 0x5c, RZ, 0xc0, !PT ;  /* 0x0000005c09047812 */ /* 0x000fe200078ec0ff */
[----:B--2---:R-:W-:Y:S02]  /*0ab0*/  VIADD R5, R2, UR4 ;  /* 0x0000000402057c36 */ /* 0x004fe40008000000 */
[----:B------:R-:W-:-:S02]  /*0ac0*/  VIADD R9, R8, UR4 ;  /* 0x0000000408097c36 */ /* 0x000fc40008000000 */
[----:B------:R-:W-:Y:S02]  /*0ad0*/  IMAD R5, R0, 0x4, R5 ;  /* 0x0000000400057824 */ /* 0x000fe400078e0205 */
[----:B------:R-:W-:Y:S02]  /*0ae0*/  VIADD R11, R4, UR4 ;  /* 0x00000004040b7c36 */ /* 0x000fe40008000000 */
[C---:B------:R-:W-:Y:S01]  /*0af0*/  IMAD R7, R0.reuse, 0x4, R7 ;  /* 0x0000000400077824 */ /* 0x040fe200078e0207 */
[----:B------:R-:W1:Y:S01]  /*0b00*/  LDS R38, [R5+0x800] ;  /* 0x0008000005267984 */ /* 0x000e620000000800 */
[C---:B------:R-:W-:Y:S02]  /*0b10*/  IMAD R32, R0.reuse, 0x4, R9 ;  /* 0x0000000400207824 */ /* 0x040fe400078e0209 */
[----:B------:R-:W-:Y:S01]  /*0b20*/  IMAD R29, R0, 0x4, R11 ;  /* 0x00000004001d7824 */ /* 0x000fe200078e020b */
[----:B------:R2:W4:Y:S01]  /*0b30*/  LDS R35, [R7+0xc00] ;  /* 0x000c000007237984 */ /* 0x0005220000000800 */
[----:B------:R-:W-:-:S03]  /*0b40*/  LOP3.LUT R2, R3, R6, RZ, 0xfc, !PT ;  /* 0x0000000603027212 */ /* 0x000fc600078efcff */
[----:B------:R-:W5:Y:S04]  /*0b50*/  LDS R32, [R32+0x1000] ;  /* 0x0010000020207984 */ /* 0x000f680000000800 */
[----:B------:R-:W1:Y:S01]  /*0b60*/  LDS R29, [R29+0x1400] ;  /* 0x001400001d1d7984 */ /* 0x000e620000000800 */
[C---:B------:R-:W-:Y:S01]  /*0b70*/  ISETP.LT.AND P4, PT, R2.reuse, 0x31, !P6 ;  /* 0x000000310200780c */ /* 0x040fe20007781270 */
[----:B------:R-:W-:Y:S01]  /*0b80*/  IMAD R45, R2, 0x31, R13 ;  /* 0x00000031022d7824 */ /* 0x000fe200078e020d */
[----:B------:R-:W-:Y:S02]  /*0b90*/  LOP3.LUT R2, R10, 0x6c, RZ, 0xc0, !PT ;  /* 0x0000006c0a027812 */ /* 0x000fe400078ec0ff */
[----:B------:R-:W-:-:S03]  /*0ba0*/  LOP3.LUT R8, R3, 0x4, R6, 0xfe, !PT ;  /* 0x0000000403087812 */ /* 0x000fc600078efe06 */
[----:B--2---:R-:W-:Y:S01]  /*0bb0*/  VIADD R7, R2, UR4 ;  /* 0x0000000402077c36 */ /* 0x004fe20008000000 */
[C---:B------:R-:W-:Y:S01]  /*0bc0*/  ISETP.LT.AND P5, PT, R8.reuse, 0x31, !P6 ;  /* 0x000000310800780c */ /* 0x040fe200077a1270 */
[----:B------:R-:W-:Y:S01]  /*0bd0*/  IMAD R43, R8, 0x31, R13 ;  /* 0x00000031082b7824 */ /* 0x000fe200078e020d */
[----:B------:R-:W-:Y:S01]  /*0be0*/  LOP3.LUT R2, R3, 0x8, R6, 0xfe, !PT ;  /* 0x0000000803027812 */ /* 0x000fe200078efe06 */
[----:B------:R-:W-:Y:S02]  /*0bf0*/  IMAD R7, R0, 0x4, R7 ;  /* 0x0000000400077824 */ /* 0x000fe400078e0207 */
[--C-:B0-----:R-:W-:Y:S01]  /*0c00*/  IMAD.WIDE R8, R45, 0x4, R22.reuse ;  /* 0x000000042d087825 */ /* 0x101fe200078e0216 */
[----:B------:R-:W-:Y:S02]  /*0c10*/  ISETP.LT.AND P3, PT, R2, 0x31, !P6 ;  /* 0x000000310200780c */ /* 0x000fe40007761270 */
[----:B------:R0:W2:Y:S01]  /*0c20*/  LDS R26, [R7+0x1800] ;  /* 0x00180000071a7984 */ /* 0x0000a20000000800 */
[----:B------:R-:W-:-:S04]  /*0c30*/  IMAD.WIDE R10, R43, 0x4, R22 ;  /* 0x000000042b0a7825 */ /* 0x000fc800078e0216 */
[----:B------:R-:W-:Y:S01]  /*0c40*/  IMAD R39, R2, 0x31, R13 ;  /* 0x0000003102277824 */ /* 0x000fe200078e020d */
[----:B------:R-:W-:Y:S01]  /*0c50*/  LOP3.LUT R2, R3, 0x14, R6, 0xfe, !PT ;  /* 0x0000001403027812 */ /* 0x000fe200078efe06 */
[----:B---3--:R-:W-:Y:S01]  /*0c60*/  @P4 STG.E desc[UR6][R8.64], R44 ;  /* 0x0000002c08004986 */ /* 0x008fe2000c101906 */
[----:B0-----:R-:W-:Y:S02]  /*0c70*/  VIADD R7, R15, UR4 ;  /* 0x000000040f077c36 */ /* 0x001fe40008000000 */
[----:B------:R-:W-:Y:S01]  /*0c80*/  ISETP.LT.AND P0, PT, R2, 0x31, !P6 ;  /* 0x000000310200780c */ /* 0x000fe20007701270 */
[----:B------:R0:W-:Y:S01]  /*0c90*/  @P5 STG.E desc[UR6][R10.64], R41 ;  /* 0x000000290a005986 */ /* 0x0001e2000c101906 */
[----:B------:R-:W-:-:S04]  /*0ca0*/  IMAD.WIDE R18, R39, 0x4, R22 ;  /* 0x0000000427127825 */ /* 0x000fc800078e0216 */
[--C-:B------:R-:W-:Y:S02]  /*0cb0*/  IMAD R33, R14, 0x31, R13.reuse ;  /* 0x000000310e217824 */ /* 0x100fe400078e020d */
[----:B------:R-:W-:Y:S02]  /*0cc0*/  IMAD R31, R2, 0x31, R13 ;  /* 0x00000031021f7824 */ /* 0x000fe400078e020d */
[C---:B------:R-:W-:Y:S01]  /*0cd0*/  IMAD R7, R0.reuse, 0x4, R7 ;  /* 0x0000000400077824 */ /* 0x040fe200078e0207 */
[----:B0-----:R-:W-:Y:S01]  /*0ce0*/  LOP3.LUT R10, R0, 0x800, RZ, 0xfc, !PT ;  /* 0x00000800000a7812 */ /* 0x001fe200078efcff */
[----:B------:R-:W-:-:S03]  /*0cf0*/  IMAD.WIDE R8, R37, 0x4, R22 ;  /* 0x0000000425087825 */ /* 0x000fc600078e0216 */
[----:B------:R-:W-:Y:S01]  /*0d00*/  SHF.R.U32.HI R10, RZ, 0x4, R10 ;  /* 0x00000004ff0a7819 */ /* 0x000fe2000001160a */
[--C-:B------:R-:W-:Y:S01]  /*0d10*/  IMAD.WIDE R16, R33, 0x4, R22.reuse ;  /* 0x0000000421107825 */ /* 0x100fe200078e0216 */
[----:B-1----:R-:W-:Y:S01]  /*0d20*/  @P3 STG.E desc[UR6][R18.64], R38 ;  /* 0x0000002612003986 */ /* 0x002fe2000c101906 */
[----:B------:R-:W-:Y:S02]  /*0d30*/  LOP3.LUT R12, R12, 0x9c, RZ, 0xc0, !PT ;  /* 0x0000009c0c0c7812 */ /* 0x000fe400078ec0ff */
[----:B------:R-:W-:Y:S01]  /*0d40*/  IMAD.WIDE R14, R31, 0x4, R22 ;  /* 0x000000041f0e7825 */ /* 0x000fe200078e0216 */
[----:B------:R0:W1:Y:S01]  /*0d50*/  LDS R19, [R7+0x1c00] ;  /* 0x001c000007137984 */ /* 0x0000620000000800 */
[----:B------:R-:W-:-:S03]  /*0d60*/  LOP3.LUT R10, R10, 0x8c, RZ, 0xc0, !PT ;  /* 0x0000008c0a0a7812 */ /* 0x000fc600078ec0ff */
[----:B----4-:R-:W-:Y:S04]  /*0d70*/  @P2 STG.E desc[UR6][R8.64], R35 ;  /* 0x0000002308002986 */ /* 0x010fe8000c101906 */
[----:B-----5:R3:W-:Y:S01]  /*0d80*/  @P1 STG.E desc[UR6][R16.64], R32 ;  /* 0x0000002010001986 */ /* 0x0207e2000c101906 */
[----:B0-----:R-:W-:-:S03]  /*0d90*/  VIADD R7, R12, UR4 ;  /* 0x000000040c077c36 */ /* 0x001fc60008000000 */
[----:B------:R0:W-:Y:S01]  /*0da0*/  @P0 STG.E desc[UR6][R14.64], R29 ;  /* 0x0000001d0e000986 */ /* 0x0001e2000c101906 */
[----:B------:R-:W-:Y:S01]  /*0db0*/  LOP3.LUT R2, R3, 0x18, R6, 0xfe, !PT ;  /* 0x0000001803027812 */ /* 0x000fe200078efe06 */
[C---:B------:R-:W-:Y:S01]  /*0dc0*/  IMAD R12, R0.reuse, 0x4, R7 ;  /* 0x00000004000c7824 */ /* 0x040fe200078e0207 */
[----:B---3--:R-:W-:-:S05]  /*0dd0*/  LOP3.LUT R16, R0, 0xa00, RZ, 0xfc, !PT ;  /* 0x00000a0000107812 */ /* 0x008fca00078efcff */
[----:B------:R-:W-:Y:S01]  /*0de0*/  LDS R12, [R12+0x2400] ;  /* 0x002400000c0c7984 */ /* 0x000fe20000000800 */
[----:B0-----:R-:W-:Y:S01]  /*0df0*/  VIADD R15, R10, UR4 ;  /* 0x000000040a0f7c36 */ /* 0x001fe20008000000 */
[----:B------:R-:W-:-:S03]  /*0e00*/  SHF.R.U32.HI R16, RZ, 0x4, R16 ;  /* 0x00000004ff107819 */ /* 0x000fc60000011610 */
[----:B------:R-:W-:Y:S01]  /*0e10*/  IMAD R15, R0, 0x4, R15 ;  /* 0x00000004000f7824 */ /* 0x000fe200078e020f */
[----:B------:R-:W-:Y:S02]  /*0e20*/  P2R R30, PR, RZ, 0x1 ;  /* 0x00000001ff1e7803 */ /* 0x000fe40000000000 */
[----:B------:R-:W-:Y:S02]  /*0e30*/  ISETP.LT.AND P0, PT, R2, 0x31, !P6 ;  /* 0x000000310200780c */ /* 0x000fe40007701270 */
[----:B------:R-:W-:Y:S02]  /*0e40*/  LOP3.LUT R10, R16, 0xac, RZ, 0xc0, !PT ;  /* 0x000000ac100a7812 */ /* 0x000fe400078ec0ff */
[----:B------:R-:W0:Y:S01]  /*0e50*/  LDS R16, [R15+0x2000] ;  /* 0x002000000f107984 */ /* 0x000e220000000800 */
[----:B------:R-:W-:Y:S01]  /*0e60*/  IMAD R27, R2, 0x31, R13 ;  /* 0x00000031021b7824 */ /* 0x000fe200078e020d */
[----:B------:R-:W-:-:S03]  /*0e70*/  LOP3.LUT R2, R3, 0x1c, R6, 0xfe, !PT ;  /* 0x0000001c03027812 */ /* 0x000fc600078efe06 */
[----:B------:R-:W-:Y:S01]  /*0e80*/  IMAD.WIDE R8, R27, 0x4, R22 ;  /* 0x000000041b087825 */ /* 0x000fe200078e0216 */
[----:B------:R-:W-:-:S04]  /*0e90*/  P2R R28, PR, RZ, 0x1 ;  /* 0x00000001ff1c7803 */ /* 0x000fc80000000000 */
[----:B--2---:R2:W-:Y:S01]  /*0ea0*/  @P0 STG.E desc[UR6][R8.64], R26 ;  /* 0x0000001a08000986 */ /* 0x0045e2000c101906 */
[C---:B------:R-:W-:Y:S01]  /*0eb0*/  ISETP.LT.AND P0, PT, R2.reuse, 0x31, !P6 ;  /* 0x000000310200780c */ /* 0x040fe20007701270 */
[----:B------:R-:W-:Y:S01]  /*0ec0*/  IMAD R20, R2, 0x31, R13 ;  /* 0x0000003102147824 */ /* 0x000fe200078e020d */
[----:B------:R-:W-:Y:S02]  /*0ed0*/  LOP3.LUT R14, R0, 0xb00, RZ, 0xfc, !PT ;  /* 0x00000b00000e7812 */ /* 0x000fe400078efcff */
[----:B------:R-:W-:Y:S02]  /*0ee0*/  LOP3.LUT R2, R3, 0x20, R6, 0xfe, !PT ;  /* 0x0000002003027812 */ /* 0x000fe400078efe06 */
[----:B------:R-:W-:Y:S01]  /*0ef0*/  SHF.R.U32.HI R14, RZ, 0x4, R14 ;  /* 0x00000004ff0e7819 */ /* 0x000fe2000001160e */
[----:B--2---:R-:W-:Y:S01]  /*0f00*/  IMAD.WIDE R8, R20, 0x4, R22 ;  /* 0x0000000414087825 */ /* 0x004fe200078e0216 */
[----:B------:R-:W-:Y:S02]  /*0f10*/  LOP3.LUT R18, R3, 0x24, R6, 0xfe, !PT ;  /* 0x0000002403127812 */ /* 0x000fe400078efe06 */
[----:B------:R-:W-:-:S03]  /*0f20*/  P2R R21, PR, RZ, 0x1 ;  /* 0x00000001ff157803 */ /* 0x000fc60000000000 */
[----:B-1----:R1:W-:Y:S01]  /*0f30*/  @P0 STG.E desc[UR6][R8.64], R19 ;  /* 0x0000001308000986 */ /* 0x0023e2000c101906 */
[----:B------:R-:W-:Y:S02]  /*0f40*/  LOP3.LUT R14, R14, 0xbc, RZ, 0xc0, !PT ;  /* 0x000000bc0e0e7812 */ /* 0x000fe400078ec0ff */
[----:B------:R-:W-:Y:S02]  /*0f50*/  ISETP.LT.AND P0, PT, R2, 0x31, !P6 ;  /* 0x000000310200780c */ /* 0x000fe40007701270 */
[----:B------:R-:W-:Y:S02]  /*0f60*/  P2R R5, PR, RZ, 0x20 ;  /* 0x00000020ff057803 */ /* 0x000fe40000000000 */
[----:B------:R-:W-:Y:S01]  /*0f70*/  ISETP.LT.AND P5, PT, R18, 0x31, !P6 ;  /* 0x000000311200780c */ /* 0x000fe200077a1270 */
[----:B------:R-:W-:Y:S02]  /*0f80*/  IMAD R17, R2, 0x31, R13 ;  /* 0x0000003102117824 */ /* 0x000fe400078e020d */
[----:B------:R-:W-:-:S02]  /*0f90*/  VIADD R25, R14, UR4 ;  /* 0x000000040e197c36 */ /* 0x000fc40008000000 */
[----:B------:R-:W-:Y:S02]  /*0fa0*/  IMAD R14, R18, 0x31, R13 ;  /* 0x00000031120e7824 */ /* 0x000fe400078e020d */
[----:B-1----:R-:W-:Y:S01]  /*0fb0*/  IMAD.WIDE R8, R17, 0x4, R22 ;  /* 0x0000000411087825 */ /* 0x002fe200078e0216 */
[----:B------:R-:W-:-:S03]  /*0fc0*/  P2R R40, PR, RZ, 0x1 ;  /* 0x00000001ff287803 */ /* 0x000fc60000000000 */
[----:B------:R-:W-:Y:S02]  /*0fd0*/  IMAD R15, R0, 0x4, R25 ;  /* 0x00000004000f7824 */ /* 0x000fe400078e0219 */
[----:B------:R-:W-:Y:S01]  /*0fe0*/  IMAD.WIDE R24, R14, 0x4, R22 ;  /* 0x000000040e187825 */ /* 0x000fe200078e0216 */
[----:B0-----:R-:W-:Y:S03]  /*0ff0*/  @P0 STG.E desc[UR6][R8.64], R16 ;  /* 0x0000001008000986 */ /* 0x001fe6000c101906 */
[----:B------:R-:W-:Y:S01]  /*1000*/  VIADD R7, R10, UR4 ;  /* 0x000000040a077c36 */ /* 0x000fe20008000000 */
[----:B------:R0:W-:Y:S03]  /*1010*/  LDS R8, [R15+0x2c00] ;  /* 0x002c00000f087984 */ /* 0x0001e60000000800 */
[----:B------:R-:W-:Y:S01]  /*1020*/  IMAD R10, R0, 0x4, R7 ;  /* 0x00000004000a7824 */ /* 0x000fe200078e0207 */
[----:B------:R1:W-:Y:S01]  /*1030*/  @P5 STG.E desc[UR6][R24.64], R12 ;  /* 0x0000000c18005986 */ /* 0x0003e2000c101906 */
[----:B0-----:R-:W-:-:S04]  /*1040*/  P2R R15, PR, RZ, 0x20 ;  /* 0x00000020ff0f7803 */ /* 0x001fc80000000000 */
[----:B------:R-:W0:Y:S01]  /*1050*/  LDS R10, [R10+0x2800] ;  /* 0x002800000a0a7984 */ /* 0x000e220000000800 */
[----:B------:R-:W-:-:S04]  /*1060*/  ISETP.NE.AND P5, PT, R40, RZ, PT ;  /* 0x000000ff2800720c */ /* 0x000fc80003fa5270 */
[----:B------:R-:W-:Y:S02]  /*1070*/  P2R R18, PR, RZ, 0x20 ;  /* 0x00000020ff127803 */ /* 0x000fe40000000000 */
[----:B------:R-:W-:-:S04]  /*1080*/  ISETP.NE.AND P5, PT, R21, RZ, PT ;  /* 0x000000ff1500720c */ /* 0x000fc80003fa5270 */
[----:B------:R-:W-:Y:S02]  /*1090*/  P2R R21, PR, RZ, 0x20 ;  /* 0x00000020ff157803 */ /* 0x000fe40000000000 */
[----:B------:R-:W-:Y:S02]  /*10a0*/  ISETP.NE.AND P5, PT, R28, RZ, PT ;  /* 0x000000ff1c00720c */ /* 0x000fe40003fa5270 */
[----:B------:R-:W-:Y:S02]  /*10b0*/  P2R R34, PR, RZ, 0x2 ;  /* 0x00000002ff227803 */ /* 0x000fe40000000000 */
[----:B------:R-:W-:Y:S02]  /*10c0*/  P2R R28, PR, RZ, 0x20 ;  /* 0x00000020ff1c7803 */ /* 0x000fe40000000000 */
[----:B------:R-:W-:Y:S02]  /*10d0*/  ISETP.NE.AND P5, PT, R30, RZ, PT ;  /* 0x000000ff1e00720c */ /* 0x000fe40003fa5270 */
[----:B------:R-:W-:-:S02]  /*10e0*/  P2R R36, PR, RZ, 0x4 ;  /* 0x00000004ff247803 */ /* 0x000fc40000000000 */
[----:B------:R-:W-:Y:S02]  /*10f0*/  P2R R30, PR, RZ, 0x20 ;  /* 0x00000020ff1e7803 */ /* 0x000fe40000000000 */
[----:B------:R-:W-:Y:S02]  /*1100*/  ISETP.NE.AND P5, PT, R34, RZ, PT ;  /* 0x000000ff2200720c */ /* 0x000fe40003fa5270 */
[----:B------:R-:W-:Y:S02]  /*1110*/  P2R R11, PR, RZ, 0x8 ;  /* 0x00000008ff0b7803 */ /* 0x000fe40000000000 */
[----:B------:R-:W-:Y:S02]  /*1120*/  P2R R34, PR, RZ, 0x20 ;  /* 0x00000020ff227803 */ /* 0x000fe40000000000 */
[----:B------:R-:W-:Y:S02]  /*1130*/  ISETP.NE.AND P5, PT, R36, RZ, PT ;  /* 0x000000ff2400720c */ /* 0x000fe40003fa5270 */
[----:B------:R-:W-:-:S02]  /*1140*/  LOP3.LUT R7, R3, 0x28, R6, 0xfe, !PT ;  /* 0x0000002803077812 */ /* 0x000fc400078efe06 */
[----:B------:R-:W-:Y:S02]  /*1150*/  P2R R36, PR, RZ, 0x20 ;  /* 0x00000020ff247803 */ /* 0x000fe40000000000 */
[----:B------:R-:W-:Y:S02]  /*1160*/  ISETP.NE.AND P5, PT, R11, RZ, PT ;  /* 0x000000ff0b00720c */ /* 0x000fe40003fa5270 */
[----:B------:R-:W-:Y:S02]  /*1170*/  P2R R4, PR, RZ, 0x10 ;  /* 0x00000010ff047803 */ /* 0x000fe40000000000 */
[----:B------:R-:W-:Y:S02]  /*1180*/  ISETP.LT.AND P4, PT, R7, 0x31, !P6 ;  /* 0x000000310700780c */ /* 0x000fe40007781270 */
[----:B------:R-:W-:Y:S02]  /*1190*/  P2R R40, PR, RZ, 0x20 ;  /* 0x00000020ff287803 */ /* 0x000fe40000000000 */
[----:B------:R-:W-:Y:S01]  /*11a0*/  ISETP.NE.AND P5, PT, R5, RZ, PT ;  /* 0x000000ff0500720c */ /* 0x000fe20003fa5270 */
[----:B------:R-:W-:-:S03]  /*11b0*/  IMAD R2, R7, 0x31, R13 ;  /* 0x0000003107027824 */ /* 0x000fc600078e020d */
[----:B------:R-:W-:Y:S02]  /*11c0*/  P2R R42, PR, RZ, 0x20 ;  /* 0x00000020ff2a7803 */ /* 0x000fe40000000000 */
[----:B------:R-:W-:Y:S01]  /*11d0*/  ISETP.NE.AND P5, PT, R4, RZ, PT ;  /* 0x000000ff0400720c */ /* 0x000fe20003fa5270 */
[----:B------:R-:W-:Y:S01]  /*11e0*/  IMAD.WIDE R4, R2, 0x4, R22 ;  /* 0x0000000402047825 */ /* 0x000fe200078e0216 */
[----:B-1----:R-:W-:Y:S02]  /*11f0*/  LOP3.LUT R24, R3, 0x2c, R6, 0xfe, !PT ;  /* 0x0000002c03187812 */ /* 0x002fe400078efe06 */
[----:B------:R-:W-:Y:S02]  /*1200*/  LOP3.LUT R7, R3, 0x34, R6, 0xfe, !PT ;  /* 0x0000003403077812 */ /* 0x000fe400078efe06 */
[----:B0-----:R0:W-:Y:S02]  /*1210*/  @P4 STG.E desc[UR6][R4.64], R10 ;  /* 0x0000000a04004986 */ /* 0x0011e4000c101906 */
[----:B0-----:R-:W-:-:S02]  /*1220*/  LOP3.LUT R4, R3, 0x30, R6, 0xfe, !PT ;  /* 0x0000003003047812 */ /* 0x001fc400078efe06 */
[----:B------:R-:W-:Y:S02]  /*1230*/  LOP3.LUT R5, R3, 0x38, R6, 0xfe, !PT ;  /* 0x0000003803057812 */ /* 0x000fe400078efe06 */
[----:B------:R-:W-:Y:S02]  /*1240*/  LOP3.LUT R3, R3, 0x3c, R6, 0xfe, !PT ;  /* 0x0000003c03037812 */ /* 0x000fe400078efe06 */
[----:B------:R-:W-:-:S04]  /*1250*/  LOP3.LUT R6, R0, 0xc00, RZ, 0xfc, !PT ;  /* 0x00000c0000067812 */ /* 0x000fc800078efcff */
[----:B------:R-:W-:-:S04]  /*1260*/  SHF.R.U32.HI R6, RZ, 0x4, R6 ;  /* 0x00000004ff067819 */ /* 0x000fc80000011606 */
[----:B------:R-:W-:-:S05]  /*1270*/  LOP3.LUT R6, R6, 0xcc, RZ, 0xc0, !PT ;  /* 0x000000cc06067812 */ /* 0x000fca00078ec0ff */
[----:B------:R-:W-:Y:S01]  /*1280*/  VIADD R9, R6, UR4 ;  /* 0x0000000406097c36 */ /* 0x000fe20008000000 */
[----:B------:R-:W-:-:S03]  /*1290*/  ISETP.LT.AND P2, PT, R4, 0x31, !P6 ;  /* 0x000000310400780c */ /* 0x000fc60007741270 */
[----:B------:R-:W-:Y:S02]  /*12a0*/  IMAD R6, R0, 0x4, R9 ;  /* 0x0000000400067824 */ /* 0x000fe400078e0209 */
[----:B------:R-:W-:Y:S01]  /*12b0*/  IMAD R9, R4, 0x31, R13 ;  /* 0x0000003104097824 */ /* 0x000fe200078e020d */
[----:B------:R-:W-:-:S03]  /*12c0*/  LOP3.LUT R4, R0, 0xd00, RZ, 0xfc, !PT ;  /* 0x00000d0000047812 */ /* 0x000fc600078efcff */
[----:B------:R-:W0:Y:S01]  /*12d0*/  LDS R6, [R6+0x3000] ;  /* 0x0030000006067984 */ /* 0x000e220000000800 */
[----:B------:R-:W-:-:S04]  /*12e0*/  SHF.R.U32.HI R4, RZ, 0x4, R4 ;  /* 0x00000004ff047819 */ /* 0x000fc80000011604 */
[----:B------:R-:W-:-:S05]  /*12f0*/  LOP3.LUT R4, R4, 0xdc, RZ, 0xc0, !PT ;  /* 0x000000dc04047812 */ /* 0x000fca00078ec0ff */
[----:B------:R-:W-:-:S04]  /*1300*/  VIADD R4, R4, UR4 ;  /* 0x0000000404047c36 */ /* 0x000fc80008000000 */
[----:B------:R-:W-:-:S06]  /*1310*/  IMAD R4, R0, 0x4, R4 ;  /* 0x0000000400047824 */ /* 0x000fcc00078e0204 */
[----:B------:R-:W1:Y:S01]  /*1320*/  LDS R4, [R4+0x3400] ;  /* 0x0034000004047984 */ /* 0x000e620000000800 */
[C---:B------:R-:W-:Y:S01]  /*1330*/  ISETP.LT.AND P3, PT, R24.reuse, 0x31, !P6 ;  /* 0x000000311800780c */ /* 0x040fe20007761270 */
[----:B------:R-:W-:-:S04]  /*1340*/  IMAD R11, R24, 0x31, R13 ;  /* 0x00000031180b7824 */ /* 0x000fc800078e020d */
[----:B------:R-:W-:Y:S01]  /*1350*/  IMAD.WIDE R24, R11, 0x4, R22 ;  /* 0x000000040b187825 */ /* 0x000fe200078e0216 */
[----:B------:R-:W-:-:S03]  /*1360*/  ISETP.LT.AND P1, PT, R7, 0x31, !P6 ;  /* 0x000000310700780c */ /* 0x000fc60007721270 */
[----:B------:R-:W-:-:S04]  /*1370*/  IMAD R7, R7, 0x31, R13 ;  /* 0x0000003107077824 */ /* 0x000fc800078e020d */
[----:B------:R2:W-:Y:S01]  /*1380*/  @P3 STG.E desc[UR6][R24.64], R8 ;  /* 0x0000000818003986 */ /* 0x0005e2000c101906 */
[C---:B------:R-:W-:Y:S01]  /*1390*/  ISETP.LT.AND P0, PT, R5.reuse, 0x31, !P6 ;  /* 0x000000310500780c */ /* 0x040fe20007701270 */
[----:B------:R-:W-:Y:S02]  /*13a0*/  IMAD R5, R5, 0x31, R13 ;  /* 0x0000003105057824 */ /* 0x000fe400078e020d */
[----:B--2---:R-:W-:-:S05]  /*13b0*/  IMAD.WIDE R24, R9, 0x4, R22 ;  /* 0x0000000409187825 */ /* 0x004fca00078e0216 */
[----:B0-----:R0:W-:Y:S01]  /*13c0*/  @P2 STG.E desc[UR6][R24.64], R6 ;  /* 0x0000000618002986 */ /* 0x0011e2000c101906 */
[C---:B------:R-:W-:Y:S01]  /*13d0*/  ISETP.LT.AND P6, PT, R3.reuse, 0x31, !P6 ;  /* 0x000000310300780c */ /* 0x040fe200077c1270 */
[----:B------:R-:W-:Y:S01]  /*13e0*/  IMAD R13, R3, 0x31, R13 ;  /* 0x00000031030d7824 */ /* 0x000fe200078e020d */
[----:B------:R-:W-:Y:S01]  /*13f0*/  LOP3.LUT R3, R0, 0xe00, RZ, 0xfc, !PT ;  /* 0x00000e0000037812 */ /* 0x000fe200078efcff */
[----:B0-----:R-:W-:-:S03]  /*1400*/  IMAD.WIDE R24, R7, 0x4, R22 ;  /* 0x0000000407187825 */ /* 0x001fc600078e0216 */
[----:B------:R-:W-:Y:S02]  /*1410*/  SHF.R.U32.HI R3, RZ, 0x4, R3 ;  /* 0x00000004ff037819 */ /* 0x000fe40000011603 */
[----:B-1----:R0:W-:Y:S02]  /*1420*/  @P1 STG.E desc[UR6][R24.64], R4 ;  /* 0x0000000418001986 */ /* 0x0021e4000c101906 */
[----:B------:R-:W-:Y:S02]  /*1430*/  LOP3.LUT R3, R3, 0xec, RZ, 0xc0, !PT ;  /* 0x000000ec03037812 */ /* 0x000fe400078ec0ff */
[----:B0-----:R-:W-:-:S04]  /*1440*/  LOP3.LUT R24, R0, 0xf00, RZ, 0xfc, !PT ;  /* 0x00000f0000187812 */ /* 0x001fc800078efcff */
[----:B------:R-:W-:-:S04]  /*1450*/  SHF.R.U32.HI R24, RZ, 0x4, R24 ;  /* 0x00000004ff187819 */ /* 0x000fc80000011618 */
[----:B------:R-:W-:Y:S01]  /*1460*/  LOP3.LUT R24, R24, 0xfc, RZ, 0xc0, !PT ;  /* 0x000000fc18187812 */ /* 0x000fe200078ec0ff */
[----:B------:R-:W-:-:S04]  /*1470*/  VIADD R3, R3, UR4 ;  /* 0x0000000403037c36 */ /* 0x000fc80008000000 */
[----:B------:R-:W-:Y:S02]  /*1480*/  VIADD R25, R24, UR4 ;  /* 0x0000000418197c36 */ /* 0x000fe40008000000 */
[C---:B------:R-:W-:Y:S02]  /*1490*/  IMAD R3, R0.reuse, 0x4, R3 ;  /* 0x0000000400037824 */ /* 0x040fe400078e0203 */
[----:B------:R-:W-:-:S04]  /*14a0*/  IMAD R0, R0, 0x4, R25 ;  /* 0x0000000400007824 */ /* 0x000fc800078e0219 */
[----:B------:R-:W0:Y:S04]  /*14b0*/  LDS R3, [R3+0x3800] ;  /* 0x0038000003037984 */ /* 0x000e280000000800 */
[----:B------:R-:W1:Y:S01]  /*14c0*/  LDS R0, [R0+0x3c00] ;  /* 0x003c000000007984 */ /* 0x000e620000000800 */
[----:B------:R-:W-:-:S04]  /*14d0*/  IMAD.WIDE R24, R5, 0x4, R22 ;  /* 0x0000000405187825 */ /* 0x000fc800078e0216 */
[----:B------:R-:W-:Y:S01]  /*14e0*/  IMAD.WIDE R22, R13, 0x4, R22 ;  /* 0x000000040d167825 */ /* 0x000fe200078e0216 */
[----:B0-----:R-:W-:Y:S04]  /*14f0*/  @P0 STG.E desc[UR6][R24.64], R3 ;  /* 0x0000000318000986 */ /* 0x001fe8000c101906 */
[----:B-1----:R0:W-:Y:S02]  /*1500*/  @P6 STG.E desc[UR6][R22.64], R0 ;  /* 0x0000000016006986 */ /* 0x0021e4000c101906 */
[----:B0-----:R-:W0:Y:S02]  /*1510*/  LDC.64 R22, c[0x0][0x220] ;  /* 0x00008800ff167b82 */ /* 0x001e240000000a00 */
[----:B0-----:R-:W-:-:S05]  /*1520*/  IMAD.WIDE R24, R45, 0x4, R22 ;  /* 0x000000042d187825 */ /* 0x001fca00078e0216 */
[----:B------:R-:W-:Y:S01]  /*1530*/  @P5 STG.E desc[UR6][R24.64], R44 ;  /* 0x0000002c18005986 */ /* 0x000fe2000c101906 */
[----:B------:R-:W-:Y:S01]  /*1540*/  ISETP.NE.AND P5, PT, R42, RZ, PT ;  /* 0x000000ff2a00720c */ /* 0x000fe20003fa5270 */
[----:B------:R-:W-:-:S12]  /*1550*/  IMAD.WIDE R42, R43, 0x4, R22 ;  /* 0x000000042b2a7825 */ /* 0x000fd800078e0216 */
[----:B------:R0:W-:Y:S01]  /*1560*/  @P5 STG.E desc[UR6][R42.64], R41 ;  /* 0x000000292a005986 */ /* 0x0001e2000c101906 */
[----:B------:R-:W-:Y:S01]  /*1570*/  ISETP.NE.AND P5, PT, R40, RZ, PT ;  /* 0x000000ff2800720c */ /* 0x000fe20003fa5270 */
[----:B0-----:R-:W-:-:S12]  /*1580*/  IMAD.WIDE R40, R39, 0x4, R22 ;  /* 0x0000000427287825 */ /* 0x001fd800078e0216 */
[----:B------:R0:W-:Y:S01]  /*1590*/  @P5 STG.E desc[UR6][R40.64], R38 ;  /* 0x0000002628005986 */ /* 0x0001e2000c101906 */
[----:B------:R-:W-:Y:S01]  /*15a0*/  ISETP.NE.AND P5, PT, R36, RZ, PT ;  /* 0x000000ff2400720c */ /* 0x000fe20003fa5270 */
[----:B------:R-:W-:-:S12]  /*15b0*/  IMAD.WIDE R36, R37, 0x4, R22 ;  /* 0x0000000425247825 */ /* 0x000fd800078e0216 */
        /* <DEDUP_REMOVED lines=14> */
[----:B0-----:R-:W-:-:S12]  /*16a0*/  IMAD.WIDE R38, R17, 0x4, R22 ;  /* 0x0000000411267825 */ /* 0x001fd800078e0216 */
[----:B------:R4:W-:Y:S01]  /*16b0*/  @P5 STG.E desc[UR6][R38.64], R16 ;  /* 0x0000001026005986 */ /* 0x0009e2000c101906 */
[----:B------:R-:W-:Y:S01]  /*16c0*/  ISETP.NE.AND P5, PT, R15, RZ, PT ;  /* 0x000000ff0f00720c */ /* 0x000fe20003fa5270 */
[----:B------:R-:W-:-:S04]  /*16d0*/  IMAD.WIDE R14, R14, 0x4, R22 ;  /* 0x000000040e0e7825 */ /* 0x000fc800078e0216 */
[----:B-1----:R-:W-:-:S04]  /*16e0*/  IMAD.WIDE R34, R2, 0x4, R22 ;  /* 0x0000000402227825 */ /* 0x002fc800078e0216 */
[----:B--2---:R-:W-:-:S04]  /*16f0*/  IMAD.WIDE R24, R11, 0x4, R22 ;  /* 0x000000040b187825 */ /* 0x004fc800078e0216 */
[--C-:B------:R-:W-:Y:S01]  /*1700*/  IMAD.WIDE R32, R9, 0x4, R22.reuse ;  /* 0x0000000409207825 */ /* 0x100fe200078e0216 */
[----:B------:R4:W-:Y:S03]  /*1710*/  @P5 STG.E desc[UR6][R14.64], R12 ;  /* 0x0000000c0e005986 */ /* 0x0009e6000c101906 */
[--C-:B---3--:R-:W-:Y:S01]  /*1720*/  IMAD.WIDE R28, R7, 0x4, R22.reuse ;  /* 0x00000004071c7825 */ /* 0x108fe200078e0216 */
[----:B------:R4:W-:Y:S03]  /*1730*/  @P4 STG.E desc[UR6][R34.64], R10 ;  /* 0x0000000a22004986 */ /* 0x0009e6000c101906 */
[--C-:B------:R-:W-:Y:S01]  /*1740*/  IMAD.WIDE R30, R5, 0x4, R22.reuse ;  /* 0x00000004051e7825 */ /* 0x100fe200078e0216 */
[----:B------:R4:W-:Y:S04]  /*1750*/  @P3 STG.E desc[UR6][R24.64], R8 ;  /* 0x0000000818003986 */ /* 0x0009e8000c101906 */
[----:B------:R4:W-:Y:S04]  /*1760*/  @P2 STG.E desc[UR6][R32.64], R6 ;  /* 0x0000000620002986 */ /* 0x0009e8000c101906 */
[----:B------:R4:W-:Y:S01]  /*1770*/  @P1 STG.E desc[UR6][R28.64], R4 ;  /* 0x000000041c001986 */ /* 0x0009e2000c101906 */
[----:B------:R-:W-:-:S03]  /*1780*/  IMAD.WIDE R22, R13, 0x4, R22 ;  /* 0x000000040d167825 */ /* 0x000fc600078e0216 */
[----:B------:R4:W-:Y:S01]  /*1790*/  @P0 STG.E desc[UR6][R30.64], R3 ;  /* 0x000000031e000986 */ /* 0x0009e2000c101906 */
[----:B------:R-:W-:Y:S05]  /*17a0*/  @!P6 EXIT ;  /* 0x000000000000e94d */ /* 0x000fea0003800000 */
[----:B------:R-:W-:Y:S01]  /*17b0*/  STG.E desc[UR6][R22.64], R0 ;  /* 0x0000000016007986 */ /* 0x000fe2000c101906 */
[----:B------:R-:W-:Y:S05]  /*17c0*/  EXIT ;  /* 0x000000000000794d */ /* 0x000fea0003800000 */
.L_x_0:
[----:B------:R-:W-:-:S00]  /*17d0*/  BRA `(.L_x_0) ;  /* 0xfffffffc00fc7947 */ /* 0x000fc0000383ffff */
[----:B------:R-:W-:-:S00]  /*17e0*/  NOP ;  /* 0x0000000000007918 */ /* 0x000fc00000000000 */
        /* <DEDUP_REMOVED lines=9> */
.L_x_1:


//--------------------- .nv.shared.triton_poi_fused_convolution_1 --------------------------
	.section	.nv.shared.triton_poi_fused_convolution_1,"aw",@nobits
	.sectionflags	@""
	.align	16
	.zero		1024


//--------------------- .nv.constant0.triton_poi_fused_convolution_1 --------------------------
	.section	.nv.constant0.triton_poi_fused_convolution_1,"a",@progbits
	.sectionflags	@""
	.align	4
.nv.constant0.triton_poi_fused_convolution_1:
	.zero		560
